//
// Generated by NVIDIA NVVM Compiler
//
// Compiler Build ID: CL-36424714
// Cuda compilation tools, release 13.0, V13.0.88
// Based on NVVM 20.0.0
//

.version 9.0
.target sm_100
.address_size 64

	// .globl	_Z6mulf64PdS_S_

.visible .entry _Z6mulf64PdS_S_(
	.param .u64 .ptr .align 1 _Z6mulf64PdS_S__param_0,
	.param .u64 .ptr .align 1 _Z6mulf64PdS_S__param_1,
	.param .u64 .ptr .align 1 _Z6mulf64PdS_S__param_2
)
{
	.reg .b32 	%r<5>;
	.reg .b64 	%rd<11>;
	.reg .b64 	%fd<4>;

	ld.param.u64 	%rd1, [_Z6mulf64PdS_S__param_0];
	ld.param.u64 	%rd2, [_Z6mulf64PdS_S__param_1];
	ld.param.u64 	%rd3, [_Z6mulf64PdS_S__param_2];
	cvta.to.global.u64 	%rd4, %rd3;
	cvta.to.global.u64 	%rd5, %rd2;
	cvta.to.global.u64 	%rd6, %rd1;
	mov.u32 	%r1, %ctaid.x;
	mov.u32 	%r2, %ntid.x;
	mov.u32 	%r3, %tid.x;
	mad.lo.s32 	%r4, %r1, %r2, %r3;
	mul.wide.u32 	%rd7, %r4, 8;
	add.s64 	%rd8, %rd6, %rd7;
	ld.global.f64 	%fd1, [%rd8];
	add.s64 	%rd9, %rd5, %rd7;
	ld.global.f64 	%fd2, [%rd9];
	mul.f64 	%fd3, %fd1, %fd2;
	add.s64 	%rd10, %rd4, %rd7;
	st.global.f64 	[%rd10], %fd3;
	ret;

}


// ===== COMPILED SASS (sm_100) =====

	.target	sm_100

	.elftype	@"ET_EXEC"


//--------------------- .note.nv.tkinfo           --------------------------
	.section	.note.nv.tkinfo,"",@"SHT_NOTE"
	.sectionflags	@"SHF_NOTE_NV_TKINFO"
	.tkinfo
        /*0018*/ 	.word	0x00000002
        /*0030*/ 	.string	""
        /*0030*/ 	.string	"ptxas"
        /*0030*/ 	.string	"Cuda compilation tools, release 13.0, V13.0.88"
        /*0030*/ 	.string	"Build cuda_13.0.r13.0/compiler.36424714_0"
        /*0030*/ 	.string	"-arch sm_100 -m 64 "



//--------------------- .note.nv.cuinfo           --------------------------
	.section	.note.nv.cuinfo,"",@"SHT_NOTE"
	.sectionflags	@"SHF_NOTE_NV_CUINFO"
        /*0018*/ 	.short	0x0002
        /*001a*/ 	.short	0x0064
        /*001c*/ 	.short	0x0082
	.zero		2


//--------------------- .nv.info                  --------------------------
	.section	.nv.info,"",@"SHT_CUDA_INFO"
	.align	4


	//----- nvinfo : EIATTR_REGCOUNT
	.align		4
        /*0000*/ 	.byte	0x04, 0x2f
        /*0002*/ 	.short	(.L_1 - .L_0)
	.align		4
.L_0:
        /*0004*/ 	.word	index@(_Z6mulf64PdS_S_)
        /*0008*/ 	.word	0x0000000e


	//----- nvinfo : EIATTR_FRAME_SIZE
	.align		4
.L_1:
        /*000c*/ 	.byte	0x04, 0x11
        /*000e*/ 	.short	(.L_3 - .L_2)
	.align		4
.L_2:
        /*0010*/ 	.word	index@(_Z6mulf64PdS_S_)
        /*0014*/ 	.word	0x00000000


	//----- nvinfo : EIATTR_MIN_STACK_SIZE
	.align		4
.L_3:
        /*0018*/ 	.byte	0x04, 0x12
        /*001a*/ 	.short	(.L_5 - .L_4)
	.align		4
.L_4:
        /*001c*/ 	.word	index@(_Z6mulf64PdS_S_)
        /*0020*/ 	.word	0x00000000
.L_5:


//--------------------- .nv.compat                --------------------------
	.section	.nv.compat,"",@"SHT_CUDA_COMPAT_INFO"
	.align	4
        /*0000*/ 	.byte	0x02, 0x09, 0x00, 0x00, 0x02, 0x02, 0x01, 0x00, 0x02, 0x05, 0x05, 0x00, 0x03, 0x07, 0x01, 0x01
        /*0010*/ 	.byte	0x02, 0x03, 0x00, 0x00, 0x02, 0x06, 0x01, 0x00, 0x04, 0x0b, 0x08, 0x00, 0x01, 0x00, 0x00, 0x00
        /*0020*/ 	.byte	0x00, 0x00, 0x00, 0x00


//--------------------- .nv.info._Z6mulf64PdS_S_  --------------------------
	.section	.nv.info._Z6mulf64PdS_S_,"",@"SHT_CUDA_INFO"
	.sectionflags	@""
	.align	4


	//----- nvinfo : EIATTR_CUDA_API_VERSION
	.align		4
        /*0000*/ 	.byte	0x04, 0x37
        /*0002*/ 	.short	(.L_7 - .L_6)
.L_6:
        /*0004*/ 	.word	0x00000082


	//----- nvinfo : EIATTR_KPARAM_INFO
	.align		4
.L_7:
        /*0008*/ 	.byte	0x04, 0x17
        /*000a*/ 	.short	(.L_9 - .L_8)
.L_8:
        /*000c*/ 	.word	0x00000000
        /*0010*/ 	.short	0x0002
        /*0012*/ 	.short	0x0010
        /*0014*/ 	.byte	0x00, 0xf5, 0x21, 0x00


	//----- nvinfo : EIATTR_KPARAM_INFO
	.align		4
.L_9:
        /*0018*/ 	.byte	0x04, 0x17
        /*001a*/ 	.short	(.L_11 - .L_10)
.L_10:
        /*001c*/ 	.word	0x00000000
        /*0020*/ 	.short	0x0001
        /*0022*/ 	.short	0x0008
        /*0024*/ 	.byte	0x00, 0xf5, 0x21, 0x00


	//----- nvinfo : EIATTR_KPARAM_INFO
	.align		4
.L_11:
        /*0028*/ 	.byte	0x04, 0x17
        /*002a*/ 	.short	(.L_13 - .L_12)
.L_12:
        /*002c*/ 	.word	0x00000000
        /*0030*/ 	.short	0x0000
        /*0032*/ 	.short	0x0000
        /*0034*/ 	.byte	0x00, 0xf5, 0x21, 0x00


	//----- nvinfo : EIATTR_SPARSE_MMA_MASK
	.align		4
.L_13:
        /*0038*/ 	.byte	0x03, 0x50
        /*003a*/ 	.short	0x0000


	//----- nvinfo : EIATTR_MAXREG_COUNT
	.align		4
        /*003c*/ 	.byte	0x03, 0x1b
        /*003e*/ 	.short	0x00ff


	//----- nvinfo : EIATTR_MERCURY_ISA_VERSION
	.align		4
        /*0040*/ 	.byte	0x03, 0x5f
        /*0042*/ 	.short	0x0101


	//----- nvinfo : EIATTR_VRC_CTA_INIT_COUNT
	.align		4
        /*0044*/ 	.byte	0x02, 0x4a
	.zero		1
	.zero		1


	//----- nvinfo : EIATTR_EXIT_INSTR_OFFSETS
	.align		4
        /*0048*/ 	.byte	0x04, 0x1c
        /*004a*/ 	.short	(.L_15 - .L_14)


	//   ....[0]....
.L_14:
        /*004c*/ 	.word	0x00000100


	//----- nvinfo : EIATTR_CBANK_PARAM_SIZE
	.align		4
.L_15:
        /*0050*/ 	.byte	0x03, 0x19
        /*0052*/ 	.short	0x0018


	//----- nvinfo : EIATTR_PARAM_CBANK
	.align		4
        /*0054*/ 	.byte	0x04, 0x0a
        /*0056*/ 	.short	(.L_17 - .L_16)
	.align		4
.L_16:
        /*0058*/ 	.word	index@(.nv.constant0._Z6mulf64PdS_S_)
        /*005c*/ 	.short	0x0380
        /*005e*/ 	.short	0x0018


	//----- nvinfo : EIATTR_SW_WAR
	.align		4
.L_17:
        /*0060*/ 	.byte	0x04, 0x36
        /*0062*/ 	.short	(.L_19 - .L_18)
.L_18:
        /*0064*/ 	.word	0x00000008
.L_19:


//--------------------- .nv.callgraph             --------------------------
	.section	.nv.callgraph,"",@"SHT_CUDA_CALLGRAPH"
	.align	4
	.sectionentsize	8
	.align		4
        /*0000*/ 	.word	0x00000000
	.align		4
        /*0004*/ 	.word	0xffffffff
	.align		4
        /*0008*/ 	.word	0x00000000
	.align		4
        /*000c*/ 	.word	0xfffffffe
	.align		4
        /*0010*/ 	.word	0x00000000
	.align		4
        /*0014*/ 	.word	0xfffffffd
	.align		4
        /*0018*/ 	.word	0x00000000
	.align		4
        /*001c*/ 	.word	0xfffffffc


//--------------------- .text._Z6mulf64PdS_S_     --------------------------
	.section	.text._Z6mulf64PdS_S_,"ax",@progbits
	.align	128
        .global         _Z6mulf64PdS_S_
        .type           _Z6mulf64PdS_S_,@function
        .size           _Z6mulf64PdS_S_,(.L_x_1 - _Z6mulf64PdS_S_)
        .other          _Z6mulf64PdS_S_,@"STO_CUDA_ENTRY STV_DEFAULT"
_Z6mulf64PdS_S_:
.text._Z6mulf64PdS_S_:
[----:B------:R-:W-:Y:S01]  /*0000*/  LDC R1, c[0x0][0x37c] ;  /* 0x0000df00ff017b82 */ /* 0x000fe20000000800 */
[----:B------:R-:W0:Y:S07]  /*0010*/  S2R R0, SR_TID.X ;  /* 0x0000000000007919 */ /* 0x000e2e0000002100 */
[----:B------:R-:W0:Y:S01]  /*0020*/  S2UR UR6, SR_CTAID.X ;  /* 0x00000000000679c3 */ /* 0x000e220000002500 */
[----:B------:R-:W1:Y:S07]  /*0030*/  LDCU.64 UR4, c[0x0][0x358] ;  /* 0x00006b00ff0477ac */ /* 0x000e6e0008000a00 */
[----:B------:R-:W0:Y:S08]  /*0040*/  LDC R11, c[0x0][0x360] ;  /* 0x0000d800ff0b7b82 */ /* 0x000e300000000800 */
[----:B------:R-:W2:Y:S08]  /*0050*/  LDC.64 R2, c[0x0][0x380] ;  /* 0x0000e000ff027b82 */ /* 0x000eb00000000a00 */
[----:B------:R-:W3:Y:S01]  /*0060*/  LDC.64 R4, c[0x0][0x388] ;  /* 0x0000e200ff047b82 */ /* 0x000ee20000000a00 */
[----:B0-----:R-:W-:-:S07]  /*0070*/  IMAD R11, R11, UR6, R0 ;  /* 0x000000060b0b7c24 */ /* 0x001fce000f8e0200 */
[----:B------:R-:W0:Y:S01]  /*0080*/  LDC.64 R8, c[0x0][0x390] ;  /* 0x0000e400ff087b82 */ /* 0x000e220000000a00 */
[----:B--2---:R-:W-:-:S06]  /*0090*/  IMAD.WIDE.U32 R2, R11, 0x8, R2 ;  /* 0x000000080b027825 */ /* 0x004fcc00078e0002 */
[----:B-1----:R-:W2:Y:S01]  /*00a0*/  LDG.E.64 R2, desc[UR4][R2.64] ;  /* 0x0000000402027981 */ /* 0x002ea2000c1e1b00 */
[----:B---3--:R-:W-:-:S06]  /*00b0*/  IMAD.WIDE.U32 R4, R11, 0x8, R4 ;  /* 0x000000080b047825 */ /* 0x008fcc00078e0004 */
[----:B------:R-:W2:Y:S01]  /*00c0*/  LDG.E.64 R4, desc[UR4][R4.64] ;  /* 0x0000000404047981 */ /* 0x000ea2000c1e1b00 */
[----:B0-----:R-:W-:Y:S01]  /*00d0*/  IMAD.WIDE.U32 R8, R11, 0x8, R8 ;  /* 0x000000080b087825 */ /* 0x001fe200078e0008 */
[----:B--2---:R-:W-:-:S07]  /*00e0*/  DMUL R6, R2, R4 ;  /* 0x0000000402067228 */ /* 0x004fce0000000000 */
[----:B------:R-:W-:Y:S01]  /*00f0*/  STG.E.64 desc[UR4][R8.64], R6 ;  /* 0x0000000608007986 */ /* 0x000fe2000c101b04 */
[----:B------:R-:W-:Y:S05]  /*0100*/  EXIT ;  /* 0x000000000000794d */ /* 0x000fea0003800000 */
.L_x_0:
[----:B------:R-:W-:-:S00]  /*0110*/  BRA `(.L_x_0) ;  /* 0xfffffffc00fc7947 */ /* 0x000fc0000383ffff */
[----:B------:R-:W-:-:S00]  /*0120*/  NOP ;  /* 0x0000000000007918 */ /* 0x000fc00000000000 */
        /* <DEDUP_REMOVED lines=13> */
.L_x_1:


//--------------------- .nv.shared.reserved.0     --------------------------
	.section	.nv.shared.reserved.0,"aw",@nobits
	.weak		__nv_reservedSMEM_offset_0_alias
	.size		__nv_reservedSMEM_offset_0_alias, 0, 64
	.other		__nv_reservedSMEM_offset_0_alias,@"STO_CUDA_RESERVED_SHARED STV_DEFAULT"
__nv_reservedSMEM_offset_0_alias:
	.zero		0
	.zero		64


//--------------------- .nv.constant0._Z6mulf64PdS_S_ --------------------------
	.section	.nv.constant0._Z6mulf64PdS_S_,"a",@progbits
	.sectionflags	@""
	.align	4
.nv.constant0._Z6mulf64PdS_S_:
	.zero		920


//--------------------- SYMBOLS --------------------------

	.type		.nv.reservedSmem.offset0,@object
	.size		.nv.reservedSmem.offset0,0x4
